//
// Generated by NVIDIA NVVM Compiler
//
// Compiler Build ID: CL-36424714
// Cuda compilation tools, release 13.0, V13.0.88
// Based on NVVM 20.0.0
//

.version 9.0
.target sm_100
.address_size 64

	// .globl	_Z9histogramPiS_

.visible .entry _Z9histogramPiS_(
	.param .u64 .ptr .align 1 _Z9histogramPiS__param_0,
	.param .u64 .ptr .align 1 _Z9histogramPiS__param_1
)
{
	.reg .b32 	%r<8>;
	.reg .b64 	%rd<9>;

	ld.param.u64 	%rd1, [_Z9histogramPiS__param_0];
	ld.param.u64 	%rd2, [_Z9histogramPiS__param_1];
	cvta.to.global.u64 	%rd3, %rd1;
	cvta.to.global.u64 	%rd4, %rd2;
	mov.u32 	%r1, %ctaid.x;
	mov.u32 	%r2, %ntid.x;
	mov.u32 	%r3, %tid.x;
	mad.lo.s32 	%r4, %r1, %r2, %r3;
	mul.wide.s32 	%rd5, %r4, 4;
	add.s64 	%rd6, %rd4, %rd5;
	ld.global.u32 	%r5, [%rd6];
	mul.wide.s32 	%rd7, %r5, 4;
	add.s64 	%rd8, %rd3, %rd7;
	ld.global.u32 	%r6, [%rd8];
	add.s32 	%r7, %r6, 1;
	st.global.u32 	[%rd8], %r7;
	ret;

}


// ===== COMPILED SASS (sm_100) =====

	.target	sm_100

	.elftype	@"ET_EXEC"


//--------------------- .note.nv.tkinfo           --------------------------
	.section	.note.nv.tkinfo,"",@"SHT_NOTE"
	.sectionflags	@"SHF_NOTE_NV_TKINFO"
	.tkinfo
        /*0018*/ 	.word	0x00000002
        /*0030*/ 	.string	""
        /*0030*/ 	.string	"ptxas"
        /*0030*/ 	.string	"Cuda compilation tools, release 13.0, V13.0.88"
        /*0030*/ 	.string	"Build cuda_13.0.r13.0/compiler.36424714_0"
        /*0030*/ 	.string	"-arch sm_100 -m 64 "



//--------------------- .note.nv.cuinfo           --------------------------
	.section	.note.nv.cuinfo,"",@"SHT_NOTE"
	.sectionflags	@"SHF_NOTE_NV_CUINFO"
        /*0018*/ 	.short	0x0002
        /*001a*/ 	.short	0x0064
        /*001c*/ 	.short	0x0082
	.zero		2


//--------------------- .nv.info                  --------------------------
	.section	.nv.info,"",@"SHT_CUDA_INFO"
	.align	4


	//----- nvinfo : EIATTR_REGCOUNT
	.align		4
        /*0000*/ 	.byte	0x04, 0x2f
        /*0002*/ 	.short	(.L_1 - .L_0)
	.align		4
.L_0:
        /*0004*/ 	.word	index@(_Z9histogramPiS_)
        /*0008*/ 	.word	0x0000000a


	//----- nvinfo : EIATTR_FRAME_SIZE
	.align		4
.L_1:
        /*000c*/ 	.byte	0x04, 0x11
        /*000e*/ 	.short	(.L_3 - .L_2)
	.align		4
.L_2:
        /*0010*/ 	.word	index@(_Z9histogramPiS_)
        /*0014*/ 	.word	0x00000000


	//----- nvinfo : EIATTR_MIN_STACK_SIZE
	.align		4
.L_3:
        /*0018*/ 	.byte	0x04, 0x12
        /*001a*/ 	.short	(.L_5 - .L_4)
	.align		4
.L_4:
        /*001c*/ 	.word	index@(_Z9histogramPiS_)
        /*0020*/ 	.word	0x00000000
.L_5:


//--------------------- .nv.compat                --------------------------
	.section	.nv.compat,"",@"SHT_CUDA_COMPAT_INFO"
	.align	4
        /*0000*/ 	.byte	0x02, 0x09, 0x00, 0x00, 0x02, 0x02, 0x01, 0x00, 0x02, 0x05, 0x05, 0x00, 0x03, 0x07, 0x01, 0x01
        /*0010*/ 	.byte	0x02, 0x03, 0x00, 0x00, 0x02, 0x06, 0x01, 0x00, 0x04, 0x0b, 0x08, 0x00, 0x09, 0x00, 0x00, 0x00
        /*0020*/ 	.byte	0x00, 0x00, 0x00, 0x00


//--------------------- .nv.info._Z9histogramPiS_ --------------------------
	.section	.nv.info._Z9histogramPiS_,"",@"SHT_CUDA_INFO"
	.sectionflags	@""
	.align	4


	//----- nvinfo : EIATTR_CUDA_API_VERSION
	.align		4
        /*0000*/ 	.byte	0x04, 0x37
        /*0002*/ 	.short	(.L_7 - .L_6)
.L_6:
        /*0004*/ 	.word	0x00000082


	//----- nvinfo : EIATTR_KPARAM_INFO
	.align		4
.L_7:
        /*0008*/ 	.byte	0x04, 0x17
        /*000a*/ 	.short	(.L_9 - .L_8)
.L_8:
        /*000c*/ 	.word	0x00000000
        /*0010*/ 	.short	0x0001
        /*0012*/ 	.short	0x0008
        /*0014*/ 	.byte	0x00, 0xf5, 0x21, 0x00


	//----- nvinfo : EIATTR_KPARAM_INFO
	.align		4
.L_9:
        /*0018*/ 	.byte	0x04, 0x17
        /*001a*/ 	.short	(.L_11 - .L_10)
.L_10:
        /*001c*/ 	.word	0x00000000
        /*0020*/ 	.short	0x0000
        /*0022*/ 	.short	0x0000
        /*0024*/ 	.byte	0x00, 0xf5, 0x21, 0x00


	//----- nvinfo : EIATTR_SPARSE_MMA_MASK
	.align		4
.L_11:
        /*0028*/ 	.byte	0x03, 0x50
        /*002a*/ 	.short	0x0000


	//----- nvinfo : EIATTR_MAXREG_COUNT
	.align		4
        /*002c*/ 	.byte	0x03, 0x1b
        /*002e*/ 	.short	0x00ff


	//----- nvinfo : EIATTR_MERCURY_ISA_VERSION
	.align		4
        /*0030*/ 	.byte	0x03, 0x5f
        /*0032*/ 	.short	0x0101


	//----- nvinfo : EIATTR_VRC_CTA_INIT_COUNT
	.align		4
        /*0034*/ 	.byte	0x02, 0x4a
	.zero		1
	.zero		1


	//----- nvinfo : EIATTR_EXIT_INSTR_OFFSETS
	.align		4
        /*0038*/ 	.byte	0x04, 0x1c
        /*003a*/ 	.short	(.L_13 - .L_12)


	//   ....[0]....
.L_12:
        /*003c*/ 	.word	0x000000e0


	//----- nvinfo : EIATTR_CBANK_PARAM_SIZE
	.align		4
.L_13:
        /*0040*/ 	.byte	0x03, 0x19
        /*0042*/ 	.short	0x0010


	//----- nvinfo : EIATTR_PARAM_CBANK
	.align		4
        /*0044*/ 	.byte	0x04, 0x0a
        /*0046*/ 	.short	(.L_15 - .L_14)
	.align		4
.L_14:
        /*0048*/ 	.word	index@(.nv.constant0._Z9histogramPiS_)
        /*004c*/ 	.short	0x0380
        /*004e*/ 	.short	0x0010


	//----- nvinfo : EIATTR_SW_WAR
	.align		4
.L_15:
        /*0050*/ 	.byte	0x04, 0x36
        /*0052*/ 	.short	(.L_17 - .L_16)
.L_16:
        /*0054*/ 	.word	0x00000008
.L_17:


//--------------------- .nv.callgraph             --------------------------
	.section	.nv.callgraph,"",@"SHT_CUDA_CALLGRAPH"
	.align	4
	.sectionentsize	8
	.align		4
        /*0000*/ 	.word	0x00000000
	.align		4
        /*0004*/ 	.word	0xffffffff
	.align		4
        /*0008*/ 	.word	0x00000000
	.align		4
        /*000c*/ 	.word	0xfffffffe
	.align		4
        /*0010*/ 	.word	0x00000000
	.align		4
        /*0014*/ 	.word	0xfffffffd
	.align		4
        /*0018*/ 	.word	0x00000000
	.align		4
        /*001c*/ 	.word	0xfffffffc


//--------------------- .text._Z9histogramPiS_    --------------------------
	.section	.text._Z9histogramPiS_,"ax",@progbits
	.align	128
        .global         _Z9histogramPiS_
        .type           _Z9histogramPiS_,@function
        .size           _Z9histogramPiS_,(.L_x_1 - _Z9histogramPiS_)
        .other          _Z9histogramPiS_,@"STO_CUDA_ENTRY STV_DEFAULT"
_Z9histogramPiS_:
.text._Z9histogramPiS_:
[----:B------:R-:W-:Y:S01]  /*0000*/  LDC R1, c[0x0][0x37c] ;  /* 0x0000df00ff017b82 */ /* 0x000fe20000000800 */
[----:B------:R-:W0:Y:S07]  /*0010*/  S2R R0, SR_TID.X ;  /* 0x0000000000007919 */ /* 0x000e2e0000002100 */
[----:B------:R-:W0:Y:S01]  /*0020*/  S2UR UR6, SR_CTAID.X ;  /* 0x00000000000679c3 */ /* 0x000e220000002500 */
[----:B------:R-:W1:Y:S07]  /*0030*/  LDCU.64 UR4, c[0x0][0x358] ;  /* 0x00006b00ff0477ac */ /* 0x000e6e0008000a00 */
[----:B------:R-:W0:Y:S08]  /*0040*/  LDC R5, c[0x0][0x360] ;  /* 0x0000d800ff057b82 */ /* 0x000e300000000800 */
[----:B------:R-:W2:Y:S01]  /*0050*/  LDC.64 R2, c[0x0][0x388] ;  /* 0x0000e200ff027b82 */ /* 0x000ea20000000a00 */
[----:B0-----:R-:W-:-:S04]  /*0060*/  IMAD R5, R5, UR6, R0 ;  /* 0x0000000605057c24 */ /* 0x001fc8000f8e0200 */
[----:B--2---:R-:W-:-:S03]  /*0070*/  IMAD.WIDE R2, R5, 0x4, R2 ;  /* 0x0000000405027825 */ /* 0x004fc600078e0202 */
[----:B------:R-:W0:Y:S03]  /*0080*/  LDC.64 R4, c[0x0][0x380] ;  /* 0x0000e000ff047b82 */ /* 0x000e260000000a00 */
[----:B-1----:R-:W0:Y:S02]  /*0090*/  LDG.E R3, desc[UR4][R2.64] ;  /* 0x0000000402037981 */ /* 0x002e24000c1e1900 */
[----:B0-----:R-:W-:-:S05]  /*00a0*/  IMAD.WIDE R4, R3, 0x4, R4 ;  /* 0x0000000403047825 */ /* 0x001fca00078e0204 */
[----:B------:R-:W2:Y:S02]  /*00b0*/  LDG.E R0, desc[UR4][R4.64] ;  /* 0x0000000404007981 */ /* 0x000ea4000c1e1900 */
[----:B--2---:R-:W-:-:S05]  /*00c0*/  IADD3 R7, PT, PT, R0, 0x1, RZ ;  /* 0x0000000100077810 */ /* 0x004fca0007ffe0ff */
[----:B------:R-:W-:Y:S01]  /*00d0*/  STG.E desc[UR4][R4.64], R7 ;  /* 0x0000000704007986 */ /* 0x000fe2000c101904 */
[----:B------:R-:W-:Y:S05]  /*00e0*/  EXIT ;  /* 0x000000000000794d */ /* 0x000fea0003800000 */
.L_x_0:
[----:B------:R-:W-:-:S00]  /*00f0*/  BRA `(.L_x_0) ;  /* 0xfffffffc00fc7947 */ /* 0x000fc0000383ffff */
[----:B------:R-:W-:-:S00]  /*0100*/  NOP ;  /* 0x0000000000007918 */ /* 0x000fc00000000000 */
[----:B------:R-:W-:-:S00]  /*0110*/  NOP ;  /* 0x0000000000007918 */ /* 0x000fc00000000000 */
[----:B------:R-:W-:-:S00]  /*0120*/  NOP ;  /* 0x0000000000007918 */ /* 0x000fc00000000000 */
[----:B------:R-:W-:-:S00]  /*0130*/  NOP ;  /* 0x0000000000007918 */ /* 0x000fc00000000000 */
[----:B------:R-:W-:-:S00]  /*0140*/  NOP ;  /* 0x0000000000007918 */ /* 0x000fc00000000000 */
[----:B------:R-:W-:-:S00]  /*0150*/  NOP ;  /* 0x0000000000007918 */ /* 0x000fc00000000000 */
[----:B------:R-:W-:-:S00]  /*0160*/  NOP ;  /* 0x0000000000007918 */ /* 0x000fc00000000000 */
[----:B------:R-:W-:-:S00]  /*0170*/  NOP ;  /* 0x0000000000007918 */ /* 0x000fc00000000000 */
.L_x_1:


//--------------------- .nv.shared.reserved.0     --------------------------
	.section	.nv.shared.reserved.0,"aw",@nobits
	.weak		__nv_reservedSMEM_offset_0_alias
	.size		__nv_reservedSMEM_offset_0_alias, 0, 64
	.other		__nv_reservedSMEM_offset_0_alias,@"STO_CUDA_RESERVED_SHARED STV_DEFAULT"
__nv_reservedSMEM_offset_0_alias:
	.zero		0
	.zero		64


//--------------------- .nv.constant0._Z9histogramPiS_ --------------------------
	.section	.nv.constant0._Z9histogramPiS_,"a",@progbits
	.sectionflags	@""
	.align	4
.nv.constant0._Z9histogramPiS_:
	.zero		912


//--------------------- SYMBOLS --------------------------

	.type		.nv.reservedSmem.offset0,@object
	.size		.nv.reservedSmem.offset0,0x4
